	.headerflags	@"EF_CUDA_TEXMODE_UNIFIED EF_CUDA_64BIT_ADDRESS EF_CUDA_ACCELERATORS EF_CUDA_SM90 EF_CUDA_VIRTUAL_SM(EF_CUDA_SM90)"
	.elftype	@"ET_EXEC"


//--------------------- .nv.info                  --------------------------
	.section	.nv.info,"",@"SHT_CUDA_INFO"
	.align	4


	//----- nvinfo : EIATTR_REGCOUNT
	.align		4
        /*0000*/ 	.byte	0x04, 0x2f
        /*0002*/ 	.short	(.L_3 - .L_2)
	.align		4
.L_2:
        /*0004*/ 	.word	index@(triton_poi_fused__native_batch_norm_legit_no_training_clone_relu_6)
        /*0008*/ 	.word	0x00000011


	//----- nvinfo : EIATTR_MIN_STACK_SIZE
	.align		4
.L_3:
        /*000c*/ 	.byte	0x04, 0x12
        /*000e*/ 	.short	(.L_5 - .L_4)
	.align		4
.L_4:
        /*0010*/ 	.word	index@(triton_poi_fused__native_batch_norm_legit_no_training_clone_relu_6)
        /*0014*/ 	.word	0x00000000


	//----- nvinfo : EIATTR_FRAME_SIZE
	.align		4
.L_5:
        /*0018*/ 	.byte	0x04, 0x11
        /*001a*/ 	.short	(.L_7 - .L_6)
	.align		4
.L_6:
        /*001c*/ 	.word	index@(triton_poi_fused__native_batch_norm_legit_no_training_clone_relu_6)
        /*0020*/ 	.word	0x00000000


	//----- nvinfo : EIATTR_MIN_STACK_SIZE
	.align		4
.L_7:
        /*0024*/ 	.byte	0x04, 0x12
        /*0026*/ 	.short	(.L_9 - .L_8)
	.align		4
.L_8:
        /*0028*/ 	.word	index@(triton_poi_fused__native_batch_norm_legit_no_training_clone_relu_6)
        /*002c*/ 	.word	0x00000000
.L_9:


//--------------------- .nv.info.triton_poi_fused__native_batch_norm_legit_no_training_clone_relu_6 --------------------------
	.section	.nv.info.triton_poi_fused__native_batch_norm_legit_no_training_clone_relu_6,"",@"SHT_CUDA_INFO"
	.sectionflags	@""
	.align	4


	//----- nvinfo : EIATTR_CUDA_API_VERSION
	.align		4
        /*0000*/ 	.byte	0x04, 0x37
        /*0002*/ 	.short	(.L_11 - .L_10)
.L_10:
        /*0004*/ 	.word	0x0000007c


	//----- nvinfo : EIATTR_KPARAM_INFO
	.align		4
.L_11:
        /*0008*/ 	.byte	0x04, 0x17
        /*000a*/ 	.short	(.L_13 - .L_12)
.L_12:
        /*000c*/ 	.word	0x00000000
        /*0010*/ 	.short	0x0006
        /*0012*/ 	.short	0x0030
        /*0014*/ 	.byte	0x00, 0xf0, 0x11, 0x00


	//----- nvinfo : EIATTR_KPARAM_INFO
	.align		4
.L_13:
        /*0018*/ 	.byte	0x04, 0x17
        /*001a*/ 	.short	(.L_15 - .L_14)
.L_14:
        /*001c*/ 	.word	0x00000000
        /*0020*/ 	.short	0x0005
        /*0022*/ 	.short	0x0028
        /*0024*/ 	.byte	0x00, 0xf4, 0x21, 0x00


	//----- nvinfo : EIATTR_KPARAM_INFO
	.align		4
.L_15:
        /*0028*/ 	.byte	0x04, 0x17
        /*002a*/ 	.short	(.L_17 - .L_16)
.L_16:
        /*002c*/ 	.word	0x00000000
        /*0030*/ 	.short	0x0004
        /*0032*/ 	.short	0x0020
        /*0034*/ 	.byte	0x00, 0xf4, 0x21, 0x00


	//----- nvinfo : EIATTR_KPARAM_INFO
	.align		4
.L_17:
        /*0038*/ 	.byte	0x04, 0x17
        /*003a*/ 	.short	(.L_19 - .L_18)
.L_18:
        /*003c*/ 	.word	0x00000000
        /*0040*/ 	.short	0x0003
        /*0042*/ 	.short	0x0018
        /*0044*/ 	.byte	0x00, 0xf4, 0x21, 0x00


	//----- nvinfo : EIATTR_KPARAM_INFO
	.align		4
.L_19:
        /*0048*/ 	.byte	0x04, 0x17
        /*004a*/ 	.short	(.L_21 - .L_20)
.L_20:
        /*004c*/ 	.word	0x00000000
        /*0050*/ 	.short	0x0002
        /*0052*/ 	.short	0x0010
        /*0054*/ 	.byte	0x00, 0xf4, 0x21, 0x00


	//----- nvinfo : EIATTR_KPARAM_INFO
	.align		4
.L_21:
        /*0058*/ 	.byte	0x04, 0x17
        /*005a*/ 	.short	(.L_23 - .L_22)
.L_22:
        /*005c*/ 	.word	0x00000000
        /*0060*/ 	.short	0x0001
        /*0062*/ 	.short	0x0008
        /*0064*/ 	.byte	0x00, 0xf4, 0x21, 0x00


	//----- nvinfo : EIATTR_KPARAM_INFO
	.align		4
.L_23:
        /*0068*/ 	.byte	0x04, 0x17
        /*006a*/ 	.short	(.L_25 - .L_24)
.L_24:
        /*006c*/ 	.word	0x00000000
        /*0070*/ 	.short	0x0000
        /*0072*/ 	.short	0x0000
        /*0074*/ 	.byte	0x00, 0xf4, 0x21, 0x00


	//----- nvinfo : EIATTR_SPARSE_MMA_MASK
	.align		4
.L_25:
        /*0078*/ 	.byte	0x03, 0x50
        /*007a*/ 	.short	0x0000


	//----- nvinfo : EIATTR_MAXREG_COUNT
	.align		4
        /*007c*/ 	.byte	0x03, 0x1b
        /*007e*/ 	.short	0x00ff


	//----- nvinfo : EIATTR_EXIT_INSTR_OFFSETS
	.align		4
        /*0080*/ 	.byte	0x04, 0x1c
        /*0082*/ 	.short	(.L_27 - .L_26)


	//   ....[0]....
.L_26:
        /*0084*/ 	.word	0x000003a0


	//----- nvinfo : EIATTR_REQNTID
	.align		4
.L_27:
        /*0088*/ 	.byte	0x04, 0x10
        /*008a*/ 	.short	(.L_29 - .L_28)
.L_28:
        /*008c*/ 	.word	0x00000080
        /*0090*/ 	.word	0x00000001
        /*0094*/ 	.word	0x00000001


	//----- nvinfo : EIATTR_CBANK_PARAM_SIZE
	.align		4
.L_29:
        /*0098*/ 	.byte	0x03, 0x19
        /*009a*/ 	.short	0x0034


	//----- nvinfo : EIATTR_PARAM_CBANK
	.align		4
        /*009c*/ 	.byte	0x04, 0x0a
        /*009e*/ 	.short	(.L_31 - .L_30)
	.align		4
.L_30:
        /*00a0*/ 	.word	index@(.nv.constant0.triton_poi_fused__native_batch_norm_legit_no_training_clone_relu_6)
        /*00a4*/ 	.short	0x0210
        /*00a6*/ 	.short	0x0034


	//----- nvinfo : EIATTR_SW_WAR
	.align		4
.L_31:
        /*00a8*/ 	.byte	0x04, 0x36
        /*00aa*/ 	.short	(.L_33 - .L_32)
.L_32:
        /*00ac*/ 	.word	0x00000008
.L_33:


//--------------------- .nv.callgraph             --------------------------
	.section	.nv.callgraph,"",@"SHT_CUDA_CALLGRAPH"
	.align	4
	.sectionentsize	8
	.align		4
        /*0000*/ 	.word	0x00000000
	.align		4
        /*0004*/ 	.word	0xffffffff
	.align		4
        /*0008*/ 	.word	0x00000000
	.align		4
        /*000c*/ 	.word	0xfffffffe
	.align		4
        /*0010*/ 	.word	0x00000000
	.align		4
        /*0014*/ 	.word	0xfffffffd
	.align		4
        /*0018*/ 	.word	0x00000000
	.align		4
        /*001c*/ 	.word	0xfffffffc


//--------------------- .nv.constant4             --------------------------
	.section	.nv.constant4,"a",@progbits
	.align	8
	.align		8
.nv.constant4:
        /*0000*/ 	.dword	_$_str
	.align		8
        /*0008*/ 	.dword	_$_str_$_2


//--------------------- .text.triton_poi_fused__native_batch_norm_legit_no_training_clone_relu_6 --------------------------
	.section	.text.triton_poi_fused__native_batch_norm_legit_no_training_clone_relu_6,"ax",@progbits
	.align	128
        .global         triton_poi_fused__native_batch_norm_legit_no_training_clone_relu_6
        .type           triton_poi_fused__native_batch_norm_legit_no_training_clone_relu_6,@function
        .size           triton_poi_fused__native_batch_norm_legit_no_training_clone_relu_6,(.L_x_1 - triton_poi_fused__native_batch_norm_legit_no_training_clone_relu_6)
        .other          triton_poi_fused__native_batch_norm_legit_no_training_clone_relu_6,@"STO_CUDA_ENTRY STV_DEFAULT"
triton_poi_fused__native_batch_norm_legit_no_training_clone_relu_6:
.text.triton_poi_fused__native_batch_norm_legit_no_training_clone_relu_6:
[----:B------:R-:W-:Y:S01]  /*0000*/  LDC R1, c[0x0][0x28] ;  /* 0x00000a00ff017b82 */ /* 0x000fe20000000800 */
[----:B------:R-:W1:Y:S07]  /*0010*/  S2R R0, SR_TID.X ;  /* 0x0000000000007919 */ /* 0x000e6e0000002100 */
[----:B------:R-:W2:Y:S01]  /*0020*/  LDC.64 R8, c[0x0][0x220] ;  /* 0x00008800ff087b82 */ /* 0x000ea20000000a00 */
[----:B------:R-:W-:Y:S01]  /*0030*/  ULDC.64 UR4, c[0x0][0x208] ;  /* 0x0000820000047ab9 */ /* 0x000fe20000000a00 */
[----:B------:R-:W3:Y:S06]  /*0040*/  S2R R3, SR_CTAID.X ;  /* 0x0000000000037919 */ /* 0x000eec0000002500 */
[----:B------:R-:W4:Y:S01]  /*0050*/  LDC.64 R6, c[0x0][0x210] ;  /* 0x00008400ff067b82 */ /* 0x000f220000000a00 */
[----:B-1----:R-:W-:-:S02]  /*0060*/  LOP3.LUT R0, R0, 0x7f, RZ, 0xc0, !PT ;  /* 0x0000007f00007812 */ /* 0x002fc400078ec0ff */
[----:B---3--:R-:W-:-:S03]  /*0070*/  SHF.R.S32.HI R2, RZ, 0x18, R3 ;  /* 0x00000018ff027819 */ /* 0x008fc60000011403 */
[----:B------:R-:W-:Y:S01]  /*0080*/  IMAD R0, R3, 0x80, R0 ;  /* 0x0000008003007824 */ /* 0x000fe200078e0200 */
[----:B------:R-:W-:-:S04]  /*0090*/  SGXT R3, R2, 0x1 ;  /* 0x000000010203781a */ /* 0x000fc80000000200 */
[----:B------:R-:W-:-:S04]  /*00a0*/  LEA.HI R3, R3, R0, RZ, 0xa ;  /* 0x0000000003037211 */ /* 0x000fc800078f50ff */
[----:B------:R-:W-:-:S04]  /*00b0*/  SHF.R.S32.HI R14, RZ, 0xa, R3 ;  /* 0x0000000aff0e7819 */ /* 0x000fc80000011403 */
[----:B------:R-:W-:-:S04]  /*00c0*/  LEA.HI R2, R14, R14, RZ, 0x2 ;  /* 0x0000000e0e027211 */ /* 0x000fc800078f10ff */
[----:B------:R-:W-:-:S05]  /*00d0*/  LOP3.LUT R5, R2, 0xfffffffc, RZ, 0xc0, !PT ;  /* 0xfffffffc02057812 */ /* 0x000fca00078ec0ff */
[----:B------:R-:W-:-:S04]  /*00e0*/  IMAD.IADD R5, R14, 0x1, -R5 ;  /* 0x000000010e057824 */ /* 0x000fc800078e0a05 */
[----:B--2---:R-:W-:-:S05]  /*00f0*/  IMAD.WIDE R8, R5, 0x4, R8 ;  /* 0x0000000405087825 */ /* 0x004fca00078e0208 */
[----:B------:R1:W2:Y:S01]  /*0100*/  LDG.E.EL R4, desc[UR4][R8.64] ;  /* 0x0000000408047981 */ /* 0x0002a2000c2e1900 */
[----:B------:R-:W-:-:S04]  /*0110*/  SHF.R.S32.HI R3, RZ, 0x1f, R0 ;  /* 0x0000001fff037819 */ /* 0x000fc80000011400 */
[----:B------:R-:W-:Y:S02]  /*0120*/  LEA.HI R10, R3, R0, RZ, 0x5 ;  /* 0x00000000030a7211 */ /* 0x000fe400078f28ff */
[----:B------:R-:W3:Y:S02]  /*0130*/  LDC.64 R2, c[0x0][0x218] ;  /* 0x00008600ff027b82 */ /* 0x000ee40000000a00 */
[----:B------:R-:W-:Y:S02]  /*0140*/  LOP3.LUT R11, R10, 0xffffffe0, RZ, 0xc0, !PT ;  /* 0xffffffe00a0b7812 */ /* 0x000fe400078ec0ff */
[----:B------:R-:W-:Y:S02]  /*0150*/  SHF.R.S32.HI R12, RZ, 0x5, R10 ;  /* 0x00000005ff0c7819 */ /* 0x000fe4000001140a */
[----:B------:R-:W-:Y:S02]  /*0160*/  IADD3 R11, R0, -R11, RZ ;  /* 0x8000000b000b7210 */ /* 0x000fe40007ffe0ff */
[----:B------:R-:W-:Y:S01]  /*0170*/  LEA.HI R13, R12, R12, RZ, 0x5 ;  /* 0x0000000c0c0d7211 */ /* 0x000fe200078f28ff */
[----:B-1----:R-:W1:Y:S02]  /*0180*/  LDC.64 R8, c[0x0][0x230] ;  /* 0x00008c00ff087b82 */ /* 0x002e640000000a00 */
[----:B------:R-:W-:Y:S01]  /*0190*/  IMAD R14, R14, 0x441, R11 ;  /* 0x000004410e0e7824 */ /* 0x000fe200078e020b */
[----:B------:R-:W-:-:S04]  /*01a0*/  LOP3.LUT R13, R13, 0xffffffe0, RZ, 0xc0, !PT ;  /* 0xffffffe00d0d7812 */ /* 0x000fc800078ec0ff */
[----:B------:R-:W-:Y:S01]  /*01b0*/  IADD3 R14, R14, 0x22, RZ ;  /* 0x000000220e0e7810 */ /* 0x000fe20007ffe0ff */
[----:B------:R-:W5:Y:S01]  /*01c0*/  LDC.64 R10, c[0x0][0x228] ;  /* 0x00008a00ff0a7b82 */ /* 0x000f620000000a00 */
[----:B------:R-:W-:-:S04]  /*01d0*/  IMAD.IADD R13, R12, 0x1, -R13 ;  /* 0x000000010c0d7824 */ /* 0x000fc800078e0a0d */
[----:B------:R-:W-:Y:S02]  /*01e0*/  IMAD R13, R13, 0x21, R14 ;  /* 0x000000210d0d7824 */ /* 0x000fe400078e020e */
[----:B---3--:R-:W-:-:S04]  /*01f0*/  IMAD.WIDE R2, R5, 0x4, R2 ;  /* 0x0000000405027825 */ /* 0x008fc800078e0202 */
[----:B----4-:R-:W-:Y:S02]  /*0200*/  IMAD.WIDE R6, R13, 0x4, R6 ;  /* 0x000000040d067825 */ /* 0x010fe400078e0206 */
[----:B------:R3:W4:Y:S04]  /*0210*/  LDG.E.EL R13, desc[UR4][R2.64] ;  /* 0x00000004020d7981 */ /* 0x000728000c2e1900 */
[----:B------:R-:W4:Y:S01]  /*0220*/  LDG.E R6, desc[UR4][R6.64] ;  /* 0x0000000406067981 */ /* 0x000f22000c1e1900 */
[----:B-1----:R-:W-:-:S04]  /*0230*/  IMAD.WIDE R8, R5, 0x4, R8 ;  /* 0x0000000405087825 */ /* 0x002fc800078e0208 */
[----:B-----5:R-:W-:Y:S02]  /*0240*/  IMAD.WIDE R10, R5, 0x4, R10 ;  /* 0x00000004050a7825 */ /* 0x020fe400078e020a */
[----:B------:R-:W5:Y:S01]  /*0250*/  LDG.E.EL R9, desc[UR4][R8.64] ;  /* 0x0000000408097981 */ /* 0x000f62000c2e1900 */
[----:B---3--:R-:W1:Y:S03]  /*0260*/  LDC.64 R2, c[0x0][0x238] ;  /* 0x00008e00ff027b82 */ /* 0x008e660000000a00 */
[----:B------:R-:W5:Y:S01]  /*0270*/  LDG.E.EL R10, desc[UR4][R10.64] ;  /* 0x000000040a0a7981 */ /* 0x000f62000c2e1900 */
[----:B------:R-:W-:Y:S02]  /*0280*/  IMAD.MOV.U32 R12, RZ, RZ, 0x3e800000 ;  /* 0x3e800000ff0c7424 */ /* 0x000fe400078e00ff */
[----:B-1----:R-:W-:-:S04]  /*0290*/  IMAD.WIDE R2, R0, 0x4, R2 ;  /* 0x0000000400027825 */ /* 0x002fc800078e0202 */
[----:B--2---:R-:W-:-:S04]  /*02a0*/  FADD R4, R4, 0.0010000000474974513054 ;  /* 0x3a83126f04047421 */ /* 0x004fc80000000000 */
[----:B------:R-:W1:Y:S02]  /*02b0*/  MUFU.SQRT R5, R4 ;  /* 0x0000000400057308 */ /* 0x000e640000002000 */
[C---:B-1----:R-:W-:Y:S02]  /*02c0*/  FSETP.GT.AND P0, PT, R5.reuse, 8.50705917302346158658e+37, PT ;  /* 0x7e8000000500780b */ /* 0x042fe40003f04000 */
[----:B------:R-:W-:-:S11]  /*02d0*/  FSETP.GEU.AND P1, PT, R5, 1.175494350822287508e-38, PT ;  /* 0x008000000500780b */ /* 0x000fd60003f2e000 */
[----:B------:R-:W-:-:S04]  /*02e0*/  @P0 FMUL R5, R5, 0.25 ;  /* 0x3e80000005050820 */ /* 0x000fc80000400000 */
[----:B------:R-:W-:-:S06]  /*02f0*/  @!P1 FMUL R5, R5, 16777216 ;  /* 0x4b80000005059820 */ /* 0x000fcc0000400000 */
[----:B------:R-:W1:Y:S01]  /*0300*/  MUFU.RCP R5, R5 ;  /* 0x0000000500057308 */ /* 0x000e620000001000 */
[----:B------:R-:W-:Y:S01]  /*0310*/  FSEL R12, R12, 1, P0 ;  /* 0x3f8000000c0c7808 */ /* 0x000fe20000000000 */
[----:B----4-:R-:W-:-:S04]  /*0320*/  FADD R6, R6, -R13 ;  /* 0x8000000d06067221 */ /* 0x010fc80000000000 */
[----:B------:R-:W-:-:S04]  /*0330*/  @!P1 FMUL R12, R12, 16777216 ;  /* 0x4b8000000c0c9820 */ /* 0x000fc80000400000 */
[----:B-1----:R-:W-:-:S04]  /*0340*/  FMUL R7, R5, R12 ;  /* 0x0000000c05077220 */ /* 0x002fc80000400000 */
[----:B------:R-:W-:-:S04]  /*0350*/  FMUL R6, R6, R7 ;  /* 0x0000000706067220 */ /* 0x000fc80000400000 */
[----:B-----5:R-:W-:-:S05]  /*0360*/  FFMA R6, R10, R6, R9 ;  /* 0x000000060a067223 */ /* 0x020fca0000000009 */
[----:B------:R-:W-:-:S04]  /*0370*/  FSETP.GEU.AND P0, PT, R6, RZ, PT ;  /* 0x000000ff0600720b */ /* 0x000fc80003f0e000 */
[----:B------:R-:W-:-:S05]  /*0380*/  FSEL R5, R6, RZ, P0 ;  /* 0x000000ff06057208 */ /* 0x000fca0000000000 */
[----:B------:R-:W-:Y:S01]  /*0390*/  STG.E desc[UR4][R2.64], R5 ;  /* 0x0000000502007986 */ /* 0x000fe2000c101904 */
[----:B------:R-:W-:Y:S05]  /*03a0*/  EXIT ;  /* 0x000000000000794d */ /* 0x000fea0003800000 */
.L_x_0:
[----:B------:R-:W-:-:S00]  /*03b0*/  BRA `(.L_x_0) ;  /* 0xfffffffc00fc7947 */ /* 0x000fc0000383ffff */
[----:B------:R-:W-:-:S00]  /*03c0*/  NOP ;  /* 0x0000000000007918 */ /* 0x000fc00000000000 */
        /* <DEDUP_REMOVED lines=11> */
.L_x_1:


//--------------------- .nv.global.init           --------------------------
	.section	.nv.global.init,"aw",@progbits
.nv.global.init:
	.type		_$_str,@object
	.size		_$_str,(_$_str_$_2 - _$_str)
_$_str:
        /*0000*/ 	.byte	0x5f, 0x5f, 0x43, 0x55, 0x44, 0x41, 0x5f, 0x46, 0x54, 0x5a, 0x00
	.type		_$_str_$_2,@object
	.size		_$_str_$_2,(.L_1 - _$_str_$_2)
_$_str_$_2:
        /*000b*/ 	.byte	0x5f, 0x5f, 0x43, 0x55, 0x44, 0x41, 0x5f, 0x50, 0x52, 0x45, 0x43, 0x5f, 0x53, 0x51, 0x52, 0x54
        /*001b*/ 	.byte	0x00
.L_1:


//--------------------- .nv.constant0.triton_poi_fused__native_batch_norm_legit_no_training_clone_relu_6 --------------------------
	.section	.nv.constant0.triton_poi_fused__native_batch_norm_legit_no_training_clone_relu_6,"a",@progbits
	.sectionflags	@""
	.align	4
.nv.constant0.triton_poi_fused__native_batch_norm_legit_no_training_clone_relu_6:
	.zero		580
